//
// Generated by NVIDIA NVVM Compiler
//
// Compiler Build ID: CL-36424714
// Cuda compilation tools, release 13.0, V13.0.88
// Based on NVVM 20.0.0
//

.version 9.0
.target sm_100
.address_size 64

	// .globl	_Z8Sgemm_v1PfS_S_iii
// _ZZ8Sgemm_v1PfS_S_iiiE7shTileA has been demoted
// _ZZ8Sgemm_v1PfS_S_iiiE7shTileB has been demoted

.visible .entry _Z8Sgemm_v1PfS_S_iii(
	.param .u64 .ptr .align 1 _Z8Sgemm_v1PfS_S_iii_param_0,
	.param .u64 .ptr .align 1 _Z8Sgemm_v1PfS_S_iii_param_1,
	.param .u64 .ptr .align 1 _Z8Sgemm_v1PfS_S_iii_param_2,
	.param .u32 _Z8Sgemm_v1PfS_S_iii_param_3,
	.param .u32 _Z8Sgemm_v1PfS_S_iii_param_4,
	.param .u32 _Z8Sgemm_v1PfS_S_iii_param_5
)
{
	.reg .pred 	%p<8>;
	.reg .b32 	%r<42>;
	.reg .b32 	%f<207>;
	.reg .b64 	%rd<13>;
	// demoted variable
	.shared .align 4 .b8 _ZZ8Sgemm_v1PfS_S_iiiE7shTileA[16384];
	// demoted variable
	.shared .align 4 .b8 _ZZ8Sgemm_v1PfS_S_iiiE7shTileB[16384];
	ld.param.u64 	%rd3, [_Z8Sgemm_v1PfS_S_iii_param_0];
	ld.param.u64 	%rd4, [_Z8Sgemm_v1PfS_S_iii_param_1];
	ld.param.u64 	%rd5, [_Z8Sgemm_v1PfS_S_iii_param_2];
	ld.param.u32 	%r25, [_Z8Sgemm_v1PfS_S_iii_param_3];
	ld.param.u32 	%r23, [_Z8Sgemm_v1PfS_S_iii_param_4];
	ld.param.u32 	%r24, [_Z8Sgemm_v1PfS_S_iii_param_5];
	mov.u32 	%r26, %ctaid.x;
	mov.u32 	%r27, %ntid.x;
	mov.u32 	%r37, %tid.x;
	mad.lo.s32 	%r2, %r26, %r27, %r37;
	mov.u32 	%r28, %ctaid.y;
	mov.u32 	%r29, %ntid.y;
	mov.u32 	%r39, %tid.y;
	mad.lo.s32 	%r4, %r28, %r29, %r39;
	setp.ge.s32 	%p1, %r4, %r25;
	setp.ge.s32 	%p2, %r2, %r23;
	or.pred  	%p3, %p1, %p2;
	@%p3 bra 	$L__BB0_9;
	setp.lt.s32 	%p4, %r24, 1;
	mov.f32 	%f206, 0f00000000;
	@%p4 bra 	$L__BB0_8;
	add.s32 	%r30, %r24, 63;
	shr.u32 	%r31, %r30, 6;
	shl.b32 	%r32, %r39, 8;
	mov.u32 	%r33, _ZZ8Sgemm_v1PfS_S_iiiE7shTileA;
	add.s32 	%r5, %r33, %r32;
	shl.b32 	%r34, %r37, 2;
	add.s32 	%r6, %r5, %r34;
	mov.u32 	%r35, _ZZ8Sgemm_v1PfS_S_iiiE7shTileB;
	add.s32 	%r8, %r35, %r34;
	add.s32 	%r7, %r8, %r32;
	neg.s32 	%r41, %r31;
	mad.lo.s32 	%r40, %r39, %r23, %r2;
	shl.b32 	%r11, %r23, 6;
	mad.lo.s32 	%r38, %r24, %r4, %r37;
	cvta.to.global.u64 	%rd1, %rd3;
	cvta.to.global.u64 	%rd2, %rd4;
	mov.f32 	%f206, 0f00000000;
$L__BB0_3:
	setp.ge.u32 	%p5, %r37, %r24;
	mov.f32 	%f204, 0f00000000;
	@%p5 bra 	$L__BB0_5;
	mul.wide.u32 	%rd6, %r38, 4;
	add.s64 	%rd7, %rd1, %rd6;
	ld.global.f32 	%f204, [%rd7];
$L__BB0_5:
	st.shared.f32 	[%r6], %f204;
	setp.ge.u32 	%p6, %r39, %r24;
	mov.f32 	%f205, 0f00000000;
	@%p6 bra 	$L__BB0_7;
	mul.wide.u32 	%rd8, %r40, 4;
	add.s64 	%rd9, %rd2, %rd8;
	ld.global.f32 	%f205, [%rd9];
$L__BB0_7:
	st.shared.f32 	[%r7], %f205;
	bar.sync 	0;
	ld.shared.f32 	%f12, [%r5];
	ld.shared.f32 	%f13, [%r8];
	fma.rn.f32 	%f14, %f12, %f13, %f206;
	ld.shared.f32 	%f15, [%r5+4];
	ld.shared.f32 	%f16, [%r8+256];
	fma.rn.f32 	%f17, %f15, %f16, %f14;
	ld.shared.f32 	%f18, [%r5+8];
	ld.shared.f32 	%f19, [%r8+512];
	fma.rn.f32 	%f20, %f18, %f19, %f17;
	ld.shared.f32 	%f21, [%r5+12];
	ld.shared.f32 	%f22, [%r8+768];
	fma.rn.f32 	%f23, %f21, %f22, %f20;
	ld.shared.f32 	%f24, [%r5+16];
	ld.shared.f32 	%f25, [%r8+1024];
	fma.rn.f32 	%f26, %f24, %f25, %f23;
	ld.shared.f32 	%f27, [%r5+20];
	ld.shared.f32 	%f28, [%r8+1280];
	fma.rn.f32 	%f29, %f27, %f28, %f26;
	ld.shared.f32 	%f30, [%r5+24];
	ld.shared.f32 	%f31, [%r8+1536];
	fma.rn.f32 	%f32, %f30, %f31, %f29;
	ld.shared.f32 	%f33, [%r5+28];
	ld.shared.f32 	%f34, [%r8+1792];
	fma.rn.f32 	%f35, %f33, %f34, %f32;
	ld.shared.f32 	%f36, [%r5+32];
	ld.shared.f32 	%f37, [%r8+2048];
	fma.rn.f32 	%f38, %f36, %f37, %f35;
	ld.shared.f32 	%f39, [%r5+36];
	ld.shared.f32 	%f40, [%r8+2304];
	fma.rn.f32 	%f41, %f39, %f40, %f38;
	ld.shared.f32 	%f42, [%r5+40];
	ld.shared.f32 	%f43, [%r8+2560];
	fma.rn.f32 	%f44, %f42, %f43, %f41;
	ld.shared.f32 	%f45, [%r5+44];
	ld.shared.f32 	%f46, [%r8+2816];
	fma.rn.f32 	%f47, %f45, %f46, %f44;
	ld.shared.f32 	%f48, [%r5+48];
	ld.shared.f32 	%f49, [%r8+3072];
	fma.rn.f32 	%f50, %f48, %f49, %f47;
	ld.shared.f32 	%f51, [%r5+52];
	ld.shared.f32 	%f52, [%r8+3328];
	fma.rn.f32 	%f53, %f51, %f52, %f50;
	ld.shared.f32 	%f54, [%r5+56];
	ld.shared.f32 	%f55, [%r8+3584];
	fma.rn.f32 	%f56, %f54, %f55, %f53;
	ld.shared.f32 	%f57, [%r5+60];
	ld.shared.f32 	%f58, [%r8+3840];
	fma.rn.f32 	%f59, %f57, %f58, %f56;
	ld.shared.f32 	%f60, [%r5+64];
	ld.shared.f32 	%f61, [%r8+4096];
	fma.rn.f32 	%f62, %f60, %f61, %f59;
	ld.shared.f32 	%f63, [%r5+68];
	ld.shared.f32 	%f64, [%r8+4352];
	fma.rn.f32 	%f65, %f63, %f64, %f62;
	ld.shared.f32 	%f66, [%r5+72];
	ld.shared.f32 	%f67, [%r8+4608];
	fma.rn.f32 	%f68, %f66, %f67, %f65;
	ld.shared.f32 	%f69, [%r5+76];
	ld.shared.f32 	%f70, [%r8+4864];
	fma.rn.f32 	%f71, %f69, %f70, %f68;
	ld.shared.f32 	%f72, [%r5+80];
	ld.shared.f32 	%f73, [%r8+5120];
	fma.rn.f32 	%f74, %f72, %f73, %f71;
	ld.shared.f32 	%f75, [%r5+84];
	ld.shared.f32 	%f76, [%r8+5376];
	fma.rn.f32 	%f77, %f75, %f76, %f74;
	ld.shared.f32 	%f78, [%r5+88];
	ld.shared.f32 	%f79, [%r8+5632];
	fma.rn.f32 	%f80, %f78, %f79, %f77;
	ld.shared.f32 	%f81, [%r5+92];
	ld.shared.f32 	%f82, [%r8+5888];
	fma.rn.f32 	%f83, %f81, %f82, %f80;
	ld.shared.f32 	%f84, [%r5+96];
	ld.shared.f32 	%f85, [%r8+6144];
	fma.rn.f32 	%f86, %f84, %f85, %f83;
	ld.shared.f32 	%f87, [%r5+100];
	ld.shared.f32 	%f88, [%r8+6400];
	fma.rn.f32 	%f89, %f87, %f88, %f86;
	ld.shared.f32 	%f90, [%r5+104];
	ld.shared.f32 	%f91, [%r8+6656];
	fma.rn.f32 	%f92, %f90, %f91, %f89;
	ld.shared.f32 	%f93, [%r5+108];
	ld.shared.f32 	%f94, [%r8+6912];
	fma.rn.f32 	%f95, %f93, %f94, %f92;
	ld.shared.f32 	%f96, [%r5+112];
	ld.shared.f32 	%f97, [%r8+7168];
	fma.rn.f32 	%f98, %f96, %f97, %f95;
	ld.shared.f32 	%f99, [%r5+116];
	ld.shared.f32 	%f100, [%r8+7424];
	fma.rn.f32 	%f101, %f99, %f100, %f98;
	ld.shared.f32 	%f102, [%r5+120];
	ld.shared.f32 	%f103, [%r8+7680];
	fma.rn.f32 	%f104, %f102, %f103, %f101;
	ld.shared.f32 	%f105, [%r5+124];
	ld.shared.f32 	%f106, [%r8+7936];
	fma.rn.f32 	%f107, %f105, %f106, %f104;
	ld.shared.f32 	%f108, [%r5+128];
	ld.shared.f32 	%f109, [%r8+8192];
	fma.rn.f32 	%f110, %f108, %f109, %f107;
	ld.shared.f32 	%f111, [%r5+132];
	ld.shared.f32 	%f112, [%r8+8448];
	fma.rn.f32 	%f113, %f111, %f112, %f110;
	ld.shared.f32 	%f114, [%r5+136];
	ld.shared.f32 	%f115, [%r8+8704];
	fma.rn.f32 	%f116, %f114, %f115, %f113;
	ld.shared.f32 	%f117, [%r5+140];
	ld.shared.f32 	%f118, [%r8+8960];
	fma.rn.f32 	%f119, %f117, %f118, %f116;
	ld.shared.f32 	%f120, [%r5+144];
	ld.shared.f32 	%f121, [%r8+9216];
	fma.rn.f32 	%f122, %f120, %f121, %f119;
	ld.shared.f32 	%f123, [%r5+148];
	ld.shared.f32 	%f124, [%r8+9472];
	fma.rn.f32 	%f125, %f123, %f124, %f122;
	ld.shared.f32 	%f126, [%r5+152];
	ld.shared.f32 	%f127, [%r8+9728];
	fma.rn.f32 	%f128, %f126, %f127, %f125;
	ld.shared.f32 	%f129, [%r5+156];
	ld.shared.f32 	%f130, [%r8+9984];
	fma.rn.f32 	%f131, %f129, %f130, %f128;
	ld.shared.f32 	%f132, [%r5+160];
	ld.shared.f32 	%f133, [%r8+10240];
	fma.rn.f32 	%f134, %f132, %f133, %f131;
	ld.shared.f32 	%f135, [%r5+164];
	ld.shared.f32 	%f136, [%r8+10496];
	fma.rn.f32 	%f137, %f135, %f136, %f134;
	ld.shared.f32 	%f138, [%r5+168];
	ld.shared.f32 	%f139, [%r8+10752];
	fma.rn.f32 	%f140, %f138, %f139, %f137;
	ld.shared.f32 	%f141, [%r5+172];
	ld.shared.f32 	%f142, [%r8+11008];
	fma.rn.f32 	%f143, %f141, %f142, %f140;
	ld.shared.f32 	%f144, [%r5+176];
	ld.shared.f32 	%f145, [%r8+11264];
	fma.rn.f32 	%f146, %f144, %f145, %f143;
	ld.shared.f32 	%f147, [%r5+180];
	ld.shared.f32 	%f148, [%r8+11520];
	fma.rn.f32 	%f149, %f147, %f148, %f146;
	ld.shared.f32 	%f150, [%r5+184];
	ld.shared.f32 	%f151, [%r8+11776];
	fma.rn.f32 	%f152, %f150, %f151, %f149;
	ld.shared.f32 	%f153, [%r5+188];
	ld.shared.f32 	%f154, [%r8+12032];
	fma.rn.f32 	%f155, %f153, %f154, %f152;
	ld.shared.f32 	%f156, [%r5+192];
	ld.shared.f32 	%f157, [%r8+12288];
	fma.rn.f32 	%f158, %f156, %f157, %f155;
	ld.shared.f32 	%f159, [%r5+196];
	ld.shared.f32 	%f160, [%r8+12544];
	fma.rn.f32 	%f161, %f159, %f160, %f158;
	ld.shared.f32 	%f162, [%r5+200];
	ld.shared.f32 	%f163, [%r8+12800];
	fma.rn.f32 	%f164, %f162, %f163, %f161;
	ld.shared.f32 	%f165, [%r5+204];
	ld.shared.f32 	%f166, [%r8+13056];
	fma.rn.f32 	%f167, %f165, %f166, %f164;
	ld.shared.f32 	%f168, [%r5+208];
	ld.shared.f32 	%f169, [%r8+13312];
	fma.rn.f32 	%f170, %f168, %f169, %f167;
	ld.shared.f32 	%f171, [%r5+212];
	ld.shared.f32 	%f172, [%r8+13568];
	fma.rn.f32 	%f173, %f171, %f172, %f170;
	ld.shared.f32 	%f174, [%r5+216];
	ld.shared.f32 	%f175, [%r8+13824];
	fma.rn.f32 	%f176, %f174, %f175, %f173;
	ld.shared.f32 	%f177, [%r5+220];
	ld.shared.f32 	%f178, [%r8+14080];
	fma.rn.f32 	%f179, %f177, %f178, %f176;
	ld.shared.f32 	%f180, [%r5+224];
	ld.shared.f32 	%f181, [%r8+14336];
	fma.rn.f32 	%f182, %f180, %f181, %f179;
	ld.shared.f32 	%f183, [%r5+228];
	ld.shared.f32 	%f184, [%r8+14592];
	fma.rn.f32 	%f185, %f183, %f184, %f182;
	ld.shared.f32 	%f186, [%r5+232];
	ld.shared.f32 	%f187, [%r8+14848];
	fma.rn.f32 	%f188, %f186, %f187, %f185;
	ld.shared.f32 	%f189, [%r5+236];
	ld.shared.f32 	%f190, [%r8+15104];
	fma.rn.f32 	%f191, %f189, %f190, %f188;
	ld.shared.f32 	%f192, [%r5+240];
	ld.shared.f32 	%f193, [%r8+15360];
	fma.rn.f32 	%f194, %f192, %f193, %f191;
	ld.shared.f32 	%f195, [%r5+244];
	ld.shared.f32 	%f196, [%r8+15616];
	fma.rn.f32 	%f197, %f195, %f196, %f194;
	ld.shared.f32 	%f198, [%r5+248];
	ld.shared.f32 	%f199, [%r8+15872];
	fma.rn.f32 	%f200, %f198, %f199, %f197;
	ld.shared.f32 	%f201, [%r5+252];
	ld.shared.f32 	%f202, [%r8+16128];
	fma.rn.f32 	%f206, %f201, %f202, %f200;
	bar.sync 	0;
	add.s32 	%r41, %r41, 1;
	setp.ne.s32 	%p7, %r41, 0;
	add.s32 	%r40, %r40, %r11;
	add.s32 	%r39, %r39, 64;
	add.s32 	%r38, %r38, 64;
	add.s32 	%r37, %r37, 64;
	@%p7 bra 	$L__BB0_3;
$L__BB0_8:
	mad.lo.s32 	%r36, %r23, %r4, %r2;
	cvta.to.global.u64 	%rd10, %rd5;
	mul.wide.s32 	%rd11, %r36, 4;
	add.s64 	%rd12, %rd10, %rd11;
	st.global.f32 	[%rd12], %f206;
$L__BB0_9:
	ret;

}


// ===== COMPILED SASS (sm_100) =====

	.target	sm_100

	.elftype	@"ET_EXEC"


//--------------------- .note.nv.tkinfo           --------------------------
	.section	.note.nv.tkinfo,"",@"SHT_NOTE"
	.sectionflags	@"SHF_NOTE_NV_TKINFO"
	.tkinfo
        /*0018*/ 	.word	0x00000002
        /*0030*/ 	.string	""
        /*0030*/ 	.string	"ptxas"
        /*0030*/ 	.string	"Cuda compilation tools, release 13.0, V13.0.88"
        /*0030*/ 	.string	"Build cuda_13.0.r13.0/compiler.36424714_0"
        /*0030*/ 	.string	"-arch sm_100 -m 64 "



//--------------------- .note.nv.cuinfo           --------------------------
	.section	.note.nv.cuinfo,"",@"SHT_NOTE"
	.sectionflags	@"SHF_NOTE_NV_CUINFO"
        /*0018*/ 	.short	0x0002
        /*001a*/ 	.short	0x0064
        /*001c*/ 	.short	0x0082
	.zero		2


//--------------------- .nv.info                  --------------------------
	.section	.nv.info,"",@"SHT_CUDA_INFO"
	.align	4


	//----- nvinfo : EIATTR_REGCOUNT
	.align		4
        /*0000*/ 	.byte	0x04, 0x2f
        /*0002*/ 	.short	(.L_1 - .L_0)
	.align		4
.L_0:
        /*0004*/ 	.word	index@(_Z8Sgemm_v1PfS_S_iii)
        /*0008*/ 	.word	0x00000020


	//----- nvinfo : EIATTR_FRAME_SIZE
	.align		4
.L_1:
        /*000c*/ 	.byte	0x04, 0x11
        /*000e*/ 	.short	(.L_3 - .L_2)
	.align		4
.L_2:
        /*0010*/ 	.word	index@(_Z8Sgemm_v1PfS_S_iii)
        /*0014*/ 	.word	0x00000000


	//----- nvinfo : EIATTR_MIN_STACK_SIZE
	.align		4
.L_3:
        /*0018*/ 	.byte	0x04, 0x12
        /*001a*/ 	.short	(.L_5 - .L_4)
	.align		4
.L_4:
        /*001c*/ 	.word	index@(_Z8Sgemm_v1PfS_S_iii)
        /*0020*/ 	.word	0x00000000
.L_5:


//--------------------- .nv.compat                --------------------------
	.section	.nv.compat,"",@"SHT_CUDA_COMPAT_INFO"
	.align	4
        /*0000*/ 	.byte	0x02, 0x09, 0x00, 0x00, 0x02, 0x02, 0x01, 0x00, 0x02, 0x05, 0x05, 0x00, 0x03, 0x07, 0x01, 0x01
        /*0010*/ 	.byte	0x02, 0x03, 0x00, 0x00, 0x02, 0x06, 0x01, 0x00, 0x04, 0x0b, 0x08, 0x00, 0x09, 0x00, 0x00, 0x00
        /*0020*/ 	.byte	0x00, 0x00, 0x00, 0x00


//--------------------- .nv.info._Z8Sgemm_v1PfS_S_iii --------------------------
	.section	.nv.info._Z8Sgemm_v1PfS_S_iii,"",@"SHT_CUDA_INFO"
	.sectionflags	@""
	.align	4


	//----- nvinfo : EIATTR_CUDA_API_VERSION
	.align		4
        /*0000*/ 	.byte	0x04, 0x37
        /*0002*/ 	.short	(.L_7 - .L_6)
.L_6:
        /*0004*/ 	.word	0x00000082


	//----- nvinfo : EIATTR_KPARAM_INFO
	.align		4
.L_7:
        /*0008*/ 	.byte	0x04, 0x17
        /*000a*/ 	.short	(.L_9 - .L_8)
.L_8:
        /*000c*/ 	.word	0x00000000
        /*0010*/ 	.short	0x0005
        /*0012*/ 	.short	0x0020
        /*0014*/ 	.byte	0x00, 0xf0, 0x11, 0x00


	//----- nvinfo : EIATTR_KPARAM_INFO
	.align		4
.L_9:
        /*0018*/ 	.byte	0x04, 0x17
        /*001a*/ 	.short	(.L_11 - .L_10)
.L_10:
        /*001c*/ 	.word	0x00000000
        /*0020*/ 	.short	0x0004
        /*0022*/ 	.short	0x001c
        /*0024*/ 	.byte	0x00, 0xf0, 0x11, 0x00


	//----- nvinfo : EIATTR_KPARAM_INFO
	.align		4
.L_11:
        /*0028*/ 	.byte	0x04, 0x17
        /*002a*/ 	.short	(.L_13 - .L_12)
.L_12:
        /*002c*/ 	.word	0x00000000
        /*0030*/ 	.short	0x0003
        /*0032*/ 	.short	0x0018
        /*0034*/ 	.byte	0x00, 0xf0, 0x11, 0x00


	//----- nvinfo : EIATTR_KPARAM_INFO
	.align		4
.L_13:
        /*0038*/ 	.byte	0x04, 0x17
        /*003a*/ 	.short	(.L_15 - .L_14)
.L_14:
        /*003c*/ 	.word	0x00000000
        /*0040*/ 	.short	0x0002
        /*0042*/ 	.short	0x0010
        /*0044*/ 	.byte	0x00, 0xf5, 0x21, 0x00


	//----- nvinfo : EIATTR_KPARAM_INFO
	.align		4
.L_15:
        /*0048*/ 	.byte	0x04, 0x17
        /*004a*/ 	.short	(.L_17 - .L_16)
.L_16:
        /*004c*/ 	.word	0x00000000
        /*0050*/ 	.short	0x0001
        /*0052*/ 	.short	0x0008
        /*0054*/ 	.byte	0x00, 0xf5, 0x21, 0x00


	//----- nvinfo : EIATTR_KPARAM_INFO
	.align		4
.L_17:
        /*0058*/ 	.byte	0x04, 0x17
        /*005a*/ 	.short	(.L_19 - .L_18)
.L_18:
        /*005c*/ 	.word	0x00000000
        /*0060*/ 	.short	0x0000
        /*0062*/ 	.short	0x0000
        /*0064*/ 	.byte	0x00, 0xf5, 0x21, 0x00


	//----- nvinfo : EIATTR_SPARSE_MMA_MASK
	.align		4
.L_19:
        /*0068*/ 	.byte	0x03, 0x50
        /*006a*/ 	.short	0x0000


	//----- nvinfo : EIATTR_MAXREG_COUNT
	.align		4
        /*006c*/ 	.byte	0x03, 0x1b
        /*006e*/ 	.short	0x00ff


	//----- nvinfo : EIATTR_NUM_BARRIERS
	.align		4
        /*0070*/ 	.byte	0x02, 0x4c
        /*0072*/ 	.byte	0x01
	.zero		1


	//----- nvinfo : EIATTR_MERCURY_ISA_VERSION
	.align		4
        /*0074*/ 	.byte	0x03, 0x5f
        /*0076*/ 	.short	0x0101


	//----- nvinfo : EIATTR_VRC_CTA_INIT_COUNT
	.align		4
        /*0078*/ 	.byte	0x02, 0x4a
	.zero		1
	.zero		1


	//----- nvinfo : EIATTR_EXIT_INSTR_OFFSETS
	.align		4
        /*007c*/ 	.byte	0x04, 0x1c
        /*007e*/ 	.short	(.L_21 - .L_20)


	//   ....[0]....
.L_20:
        /*0080*/ 	.word	0x000000d0


	//   ....[1]....
        /*0084*/ 	.word	0x00000ce0


	//----- nvinfo : EIATTR_CBANK_PARAM_SIZE
	.align		4
.L_21:
        /*0088*/ 	.byte	0x03, 0x19
        /*008a*/ 	.short	0x0024


	//----- nvinfo : EIATTR_PARAM_CBANK
	.align		4
        /*008c*/ 	.byte	0x04, 0x0a
        /*008e*/ 	.short	(.L_23 - .L_22)
	.align		4
.L_22:
        /*0090*/ 	.word	index@(.nv.constant0._Z8Sgemm_v1PfS_S_iii)
        /*0094*/ 	.short	0x0380
        /*0096*/ 	.short	0x0024


	//----- nvinfo : EIATTR_SW_WAR
	.align		4
.L_23:
        /*0098*/ 	.byte	0x04, 0x36
        /*009a*/ 	.short	(.L_25 - .L_24)
.L_24:
        /*009c*/ 	.word	0x00000008
.L_25:


//--------------------- .nv.callgraph             --------------------------
	.section	.nv.callgraph,"",@"SHT_CUDA_CALLGRAPH"
	.align	4
	.sectionentsize	8
	.align		4
        /*0000*/ 	.word	0x00000000
	.align		4
        /*0004*/ 	.word	0xffffffff
	.align		4
        /*0008*/ 	.word	0x00000000
	.align		4
        /*000c*/ 	.word	0xfffffffe
	.align		4
        /*0010*/ 	.word	0x00000000
	.align		4
        /*0014*/ 	.word	0xfffffffd
	.align		4
        /*0018*/ 	.word	0x00000000
	.align		4
        /*001c*/ 	.word	0xfffffffc


//--------------------- .text._Z8Sgemm_v1PfS_S_iii --------------------------
	.section	.text._Z8Sgemm_v1PfS_S_iii,"ax",@progbits
	.align	128
        .global         _Z8Sgemm_v1PfS_S_iii
        .type           _Z8Sgemm_v1PfS_S_iii,@function
        .size           _Z8Sgemm_v1PfS_S_iii,(.L_x_3 - _Z8Sgemm_v1PfS_S_iii)
        .other          _Z8Sgemm_v1PfS_S_iii,@"STO_CUDA_ENTRY STV_DEFAULT"
_Z8Sgemm_v1PfS_S_iii:
.text._Z8Sgemm_v1PfS_S_iii:
[----:B------:R-:W-:Y:S01]  /*0000*/  LDC R1, c[0x0][0x37c] ;  /* 0x0000df00ff017b82 */ /* 0x000fe20000000800 */
[----:B------:R-:W0:Y:S07]  /*0010*/  S2R R18, SR_TID.X ;  /* 0x0000000000127919 */ /* 0x000e2e0000002100 */
[----:B------:R-:W0:Y:S01]  /*0020*/  S2UR UR4, SR_CTAID.X ;  /* 0x00000000000479c3 */ /* 0x000e220000002500 */
[----:B------:R-:W1:Y:S01]  /*0030*/  LDCU.64 UR6, c[0x0][0x398] ;  /* 0x00007300ff0677ac */ /* 0x000e620008000a00 */
[----:B------:R-:W2:Y:S06]  /*0040*/  S2R R16, SR_TID.Y ;  /* 0x0000000000107919 */ /* 0x000eac0000002200 */
[----:B------:R-:W0:Y:S08]  /*0050*/  LDC R19, c[0x0][0x360] ;  /* 0x0000d800ff137b82 */ /* 0x000e300000000800 */
[----:B------:R-:W2:Y:S01]  /*0060*/  S2UR UR5, SR_CTAID.Y ;  /* 0x00000000000579c3 */ /* 0x000ea20000002600 */
[----:B-1----:R-:W-:-:S07]  /*0070*/  MOV R8, UR7 ;  /* 0x0000000700087c02 */ /* 0x002fce0008000f00 */
[----:B------:R-:W2:Y:S01]  /*0080*/  LDC R17, c[0x0][0x364] ;  /* 0x0000d900ff117b82 */ /* 0x000ea20000000800 */
[----:B0-----:R-:W-:-:S05]  /*0090*/  IMAD R19, R19, UR4, R18 ;  /* 0x0000000413137c24 */ /* 0x001fca000f8e0212 */
[----:B------:R-:W-:Y:S01]  /*00a0*/  ISETP.GE.AND P0, PT, R19, R8, PT ;  /* 0x000000081300720c */ /* 0x000fe20003f06270 */
[----:B--2---:R-:W-:-:S05]  /*00b0*/  IMAD R17, R17, UR5, R16 ;  /* 0x0000000511117c24 */ /* 0x004fca000f8e0210 */
[----:B------:R-:W-:-:S13]  /*00c0*/  ISETP.GE.OR P0, PT, R17, UR6, P0 ;  /* 0x0000000611007c0c */ /* 0x000fda0008706670 */
[----:B------:R-:W-:Y:S05]  /*00d0*/  @P0 EXIT ;  /* 0x000000000000094d */ /* 0x000fea0003800000 */
[----:B------:R-:W0:Y:S01]  /*00e0*/  LDCU UR10, c[0x0][0x3a0] ;  /* 0x00007400ff0a77ac */ /* 0x000e220008000800 */
[----:B------:R-:W-:Y:S01]  /*00f0*/  HFMA2 R21, -RZ, RZ, 0, 0 ;  /* 0x00000000ff157431 */ /* 0x000fe200000001ff */
[----:B------:R-:W1:Y:S01]  /*0100*/  LDCU.64 UR8, c[0x0][0x358] ;  /* 0x00006b00ff0877ac */ /* 0x000e620008000a00 */
[----:B0-----:R-:W-:-:S09]  /*0110*/  UISETP.GE.AND UP0, UPT, UR10, 0x1, UPT ;  /* 0x000000010a00788c */ /* 0x001fd2000bf06270 */
[----:B-1----:R-:W-:Y:S05]  /*0120*/  BRA.U !UP0, `(.L_x_0) ;  /* 0x0000000908dc7547 */ /* 0x002fea000b800000 */
[----:B------:R-:W0:Y:S01]  /*0130*/  S2UR UR7, SR_CgaCtaId ;  /* 0x00000000000779c3 */ /* 0x000e220000008800 */
[----:B------:R-:W-:Y:S01]  /*0140*/  UMOV UR5, 0x400 ;  /* 0x0000040000057882 */ /* 0x000fe20000000000 */
[----:B------:R-:W-:Y:S01]  /*0150*/  UIADD3 UR4, UPT, UPT, UR10, 0x3f, URZ ;  /* 0x0000003f0a047890 */ /* 0x000fe2000fffe0ff */
[----:B------:R-:W-:Y:S01]  /*0160*/  MOV R21, RZ ;  /* 0x000000ff00157202 */ /* 0x000fe20000000f00 */
[----:B------:R-:W-:Y:S01]  /*0170*/  UIADD3 UR6, UPT, UPT, UR5, 0x4000, URZ ;  /* 0x0000400005067890 */ /* 0x000fe2000fffe0ff */
[----:B------:R-:W-:Y:S01]  /*0180*/  IMAD R7, R16, R8, R19 ;  /* 0x0000000810077224 */ /* 0x000fe200078e0213 */
[----:B------:R-:W-:Y:S01]  /*0190*/  USHF.R.U32.HI UR4, URZ, 0x6, UR4 ;  /* 0x00000006ff047899 */ /* 0x000fe20008011604 */
[----:B------:R-:W-:Y:S01]  /*01a0*/  IMAD R6, R17, UR10, R18 ;  /* 0x0000000a11067c24 */ /* 0x000fe2000f8e0212 */
[----:B------:R-:W1:Y:S01]  /*01b0*/  LDC R2, c[0x0][0x39c] ;  /* 0x0000e700ff027b82 */ /* 0x000e620000000800 */
[----:B------:R-:W2:Y:S01]  /*01c0*/  LDCU UR11, c[0x0][0x3a0] ;  /* 0x00007400ff0b77ac */ /* 0x000ea20008000800 */
[----:B------:R-:W-:-:S02]  /*01d0*/  UIADD3 UR4, UPT, UPT, -UR4, URZ, URZ ;  /* 0x000000ff04047290 */ /* 0x000fc4000fffe1ff */
[----:B0-----:R-:W-:Y:S02]  /*01e0*/  ULEA UR5, UR7, UR5, 0x18 ;  /* 0x0000000507057291 */ /* 0x001fe4000f8ec0ff */
[----:B------:R-:W-:-:S04]  /*01f0*/  ULEA UR6, UR7, UR6, 0x18 ;  /* 0x0000000607067291 */ /* 0x000fc8000f8ec0ff */
[----:B------:R-:W-:Y:S02]  /*0200*/  LEA R5, R16, UR5, 0x8 ;  /* 0x0000000510057c11 */ /* 0x000fe4000f8e40ff */
[C---:B------:R-:W-:Y:S02]  /*0210*/  LEA R3, R18.reuse, UR6, 0x2 ;  /* 0x0000000612037c11 */ /* 0x040fe4000f8e10ff */
[----:B------:R-:W-:Y:S02]  /*0220*/  LEA R0, R18, R5, 0x2 ;  /* 0x0000000512007211 */ /* 0x000fe400078e10ff */
[----:B--2---:R-:W-:-:S07]  /*0230*/  LEA R4, R16, R3, 0x8 ;  /* 0x0000000310047211 */ /* 0x004fce00078e40ff */
.L_x_1:
[----:B------:R-:W-:Y:S01]  /*0240*/  ISETP.GE.U32.AND P0, PT, R18, UR11, PT ;  /* 0x0000000b12007c0c */ /* 0x000fe2000bf06070 */
[----:B------:R-:W-:Y:S01]  /*0250*/  HFMA2 R26, -RZ, RZ, 0, 0 ;  /* 0x00000000ff1a7431 */ /* 0x000fe200000001ff */
[----:B------:R-:W-:Y:S02]  /*0260*/  ISETP.GE.U32.AND P1, PT, R16, UR11, PT ;  /* 0x0000000b10007c0c */ /* 0x000fe4000bf26070 */
[----:B------:R-:W-:-:S09]  /*0270*/  MOV R29, RZ ;  /* 0x000000ff001d7202 */ /* 0x000fd20000000f00 */
[----:B------:R-:W0:Y:S08]  /*0280*/  @!P0 LDC.64 R10, c[0x0][0x380] ;  /* 0x0000e000ff0a8b82 */ /* 0x000e300000000a00 */
[----:B------:R-:W2:Y:S01]  /*0290*/  @!P1 LDC.64 R8, c[0x0][0x388] ;  /* 0x0000e200ff089b82 */ /* 0x000ea20000000a00 */
[----:B0-----:R-:W-:-:S05]  /*02a0*/  @!P0 IMAD.WIDE.U32 R10, R6, 0x4, R10 ;  /* 0x00000004060a8825 */ /* 0x001fca00078e000a */
[----:B------:R-:W3:Y:S01]  /*02b0*/  @!P0 LDG.E R29, desc[UR8][R10.64] ;  /* 0x000000080a1d8981 */ /* 0x000ee2000c1e1900 */
[----:B--2---:R-:W-:-:S05]  /*02c0*/  @!P1 IMAD.WIDE.U32 R24, R7, 0x4, R8 ;  /* 0x0000000407189825 */ /* 0x004fca00078e0008 */
[----:B------:R-:W2:Y:S04]  /*02d0*/  @!P1 LDG.E R26, desc[UR8][R24.64] ;  /* 0x00000008181a9981 */ /* 0x000ea8000c1e1900 */
[----:B---3--:R-:W-:Y:S04]  /*02e0*/  STS [R0], R29 ;  /* 0x0000001d00007388 */ /* 0x008fe80000000800 */
[----:B--2---:R-:W-:Y:S01]  /*02f0*/  STS [R4], R26 ;  /* 0x0000001a04007388 */ /* 0x004fe20000000800 */
[----:B------:R-:W-:Y:S06]  /*0300*/  BAR.SYNC.DEFER_BLOCKING 0x0 ;  /* 0x0000000000007b1d */ /* 0x000fec0000010000 */
[----:B------:R-:W-:Y:S04]  /*0310*/  LDS R28, [R3] ;  /* 0x00000000031c7984 */ /* 0x000fe80000000800 */
[----:B------:R-:W0:Y:S04]  /*0320*/  LDS.128 R12, [R5] ;  /* 0x00000000050c7984 */ /* 0x000e280000000c00 */
[----:B------:R-:W2:Y:S04]  /*0330*/  LDS R29, [R3+0x100] ;  /* 0x00010000031d7984 */ /* 0x000ea80000000800 */
[----:B------:R-:W3:Y:S04]  /*0340*/  LDS R27, [R3+0x200] ;  /* 0x00020000031b7984 */ /* 0x000ee80000000800 */
[----:B------:R-:W4:Y:S04]  /*0350*/  LDS R20, [R3+0x300] ;  /* 0x0003000003147984 */ /* 0x000f280000000800 */
[----:B------:R-:W-:Y:S04]  /*0360*/  LDS R23, [R3+0x400] ;  /* 0x0004000003177984 */ /* 0x000fe80000000800 */
[----:B------:R-:W5:Y:S04]  /*0370*/  LDS.128 R8, [R5+0x10] ;  /* 0x0000100005087984 */ /* 0x000f680000000c00 */
[----:B------:R-:W1:Y:S04]  /*0380*/  LDS R22, [R3+0x500] ;  /* 0x0005000003167984 */ /* 0x000e680000000800 */
[----:B------:R-:W1:Y:S04]  /*0390*/  LDS R25, [R3+0x600] ;  /* 0x0006000003197984 */ /* 0x000e680000000800 */
[----:B------:R-:W1:Y:S04]  /*03a0*/  LDS R24, [R3+0x700] ;  /* 0x0007000003187984 */ /* 0x000e680000000800 */
[----:B------:R-:W-:Y:S01]  /*03b0*/  LDS R26, [R3+0xb00] ;  /* 0x000b0000031a7984 */ /* 0x000fe20000000800 */
[----:B0-----:R-:W-:-:S03]  /*03c0*/  FFMA R12, R12, R28, R21 ;  /* 0x0000001c0c0c7223 */ /* 0x001fc60000000015 */
[----:B------:R-:W-:Y:S01]  /*03d0*/  LDS R21, [R3+0x800] ;  /* 0x0008000003157984 */ /* 0x000fe20000000800 */
[----:B--2---:R-:W-:-:S04]  /*03e0*/  FFMA R12, R29, R13, R12 ;  /* 0x0000000d1d0c7223 */ /* 0x004fc8000000000c */
[----:B---3--:R-:W-:-:S04]  /*03f0*/  FFMA R27, R27, R14, R12 ;  /* 0x0000000e1b1b7223 */ /* 0x008fc8000000000c */
[----:B----4-:R-:W-:Y:S02]  /*0400*/  FFMA R27, R20, R15, R27 ;  /* 0x0000000f141b7223 */ /* 0x010fe4000000001b */
[----:B------:R-:W0:Y:S04]  /*0410*/  LDS.128 R12, [R5+0x20] ;  /* 0x00002000050c7984 */ /* 0x000e280000000c00 */
[----:B------:R-:W2:Y:S01]  /*0420*/  LDS R20, [R3+0x900] ;  /* 0x0009000003147984 */ /* 0x000ea20000000800 */
[----:B-----5:R-:W-:-:S03]  /*0430*/  FFMA R27, R8, R23, R27 ;  /* 0x00000017081b7223 */ /* 0x020fc6000000001b */
[----:B------:R-:W3:Y:S01]  /*0440*/  LDS R23, [R3+0xa00] ;  /* 0x000a000003177984 */ /* 0x000ee20000000800 */
[----:B-1----:R-:W-:-:S04]  /*0450*/  FFMA R22, R22, R9, R27 ;  /* 0x0000000916167223 */ /* 0x002fc8000000001b */
[----:B------:R-:W-:Y:S02]  /*0460*/  FFMA R25, R25, R10, R22 ;  /* 0x0000000a19197223 */ /* 0x000fe40000000016 */
[----:B------:R-:W-:Y:S02]  /*0470*/  LDS R22, [R3+0xd00] ;  /* 0x000d000003167984 */ /* 0x000fe40000000800 */
[----:B------:R-:W-:Y:S02]  /*0480*/  FFMA R27, R24, R11, R25 ;  /* 0x0000000b181b7223 */ /* 0x000fe40000000019 */
[----:B------:R-:W-:Y:S04]  /*0490*/  LDS R25, [R3+0xc00] ;  /* 0x000c000003197984 */ /* 0x000fe80000000800 */
[----:B------:R-:W1:Y:S04]  /*04a0*/  LDS.128 R8, [R5+0x30] ;  /* 0x0000300005087984 */ /* 0x000e680000000c00 */
[----:B------:R-:W-:Y:S01]  /*04b0*/  LDS R24, [R3+0xf00] ;  /* 0x000f000003187984 */ /* 0x000fe20000000800 */
[----:B0-----:R-:W-:-:S03]  /*04c0*/  FFMA R27, R12, R21, R27 ;  /* 0x000000150c1b7223 */ /* 0x001fc6000000001b */
[----:B------:R-:W0:Y:S01]  /*04d0*/  LDS R21, [R3+0xe00] ;  /* 0x000e000003157984 */ /* 0x000e220000000800 */
[----:B--2---:R-:W-:-:S04]  /*04e0*/  FFMA R20, R20, R13, R27 ;  /* 0x0000000d14147223 */ /* 0x004fc8000000001b */
[----:B---3--:R-:W-:Y:S02]  /*04f0*/  FFMA R23, R23, R14, R20 ;  /* 0x0000000e17177223 */ /* 0x008fe40000000014 */
[----:B------:R-:W-:Y:S02]  /*0500*/  LDS R20, [R3+0x1100] ;  /* 0x0011000003147984 */ /* 0x000fe40000000800 */
[----:B------:R-:W-:Y:S02]  /*0510*/  FFMA R27, R26, R15, R23 ;  /* 0x0000000f1a1b7223 */ /* 0x000fe40000000017 */
[----:B------:R-:W-:Y:S04]  /*0520*/  LDS R23, [R3+0x1000] ;  /* 0x0010000003177984 */ /* 0x000fe80000000800 */
[----:B------:R-:W2:Y:S04]  /*0530*/  LDS.128 R12, [R5+0x40] ;  /* 0x00004000050c7984 */ /* 0x000ea80000000c00 */
[----:B------:R-:W-:Y:S01]  /*0540*/  LDS R26, [R3+0x1300] ;  /* 0x00130000031a7984 */ /* 0x000fe20000000800 */
[----:B-1----:R-:W-:-:S03]  /*0550*/  FFMA R27, R8, R25, R27 ;  /* 0x00000019081b7223 */ /* 0x002fc6000000001b */
[----:B------:R-:W1:Y:S01]  /*0560*/  LDS R25, [R3+0x1200] ;  /* 0x0012000003197984 */ /* 0x000e620000000800 */
[----:B------:R-:W-:-:S04]  /*0570*/  FFMA R22, R22, R9, R27 ;  /* 0x0000000916167223 */ /* 0x000fc8000000001b */
[----:B0-----:R-:W-:Y:S02]  /*0580*/  FFMA R21, R21, R10, R22 ;  /* 0x0000000a15157223 */ /* 0x001fe40000000016 */
[----:B------:R-:W-:Y:S02]  /*0590*/  LDS R22, [R3+0x1500] ;  /* 0x0015000003167984 */ /* 0x000fe40000000800 */
[----:B------:R-:W-:Y:S02]  /*05a0*/  FFMA R27, R24, R11, R21 ;  /* 0x0000000b181b7223 */ /* 0x000fe40000000015 */
[----:B------:R-:W-:Y:S04]  /*05b0*/  LDS R21, [R3+0x1400] ;  /* 0x0014000003157984 */ /* 0x000fe80000000800 */
[----:B------:R-:W0:Y:S04]  /*05c0*/  LDS.128 R8, [R5+0x50] ;  /* 0x0000500005087984 */ /* 0x000e280000000c00 */
[----:B------:R-:W-:Y:S01]  /*05d0*/  LDS R24, [R3+0x1700] ;  /* 0x0017000003187984 */ /* 0x000fe20000000800 */
[----:B--2---:R-:W-:-:S03]  /*05e0*/  FFMA R27, R12, R23, R27 ;  /* 0x000000170c1b7223 */ /* 0x004fc6000000001b */
[----:B------:R-:W2:Y:S01]  /*05f0*/  LDS R23, [R3+0x1600] ;  /* 0x0016000003177984 */ /* 0x000ea20000000800 */
[----:B------:R-:W-:-:S04]  /*0600*/  FFMA R20, R20, R13, R27 ;  /* 0x0000000d14147223 */ /* 0x000fc8000000001b */
[----:B-1----:R-:W-:Y:S02]  /*0610*/  FFMA R25, R25, R14, R20 ;  /* 0x0000000e19197223 */ /* 0x002fe40000000014 */
[----:B------:R-:W-:Y:S02]  /*0620*/  LDS R20, [R3+0x1900] ;  /* 0x0019000003147984 */ /* 0x000fe40000000800 */
[----:B------:R-:W-:Y:S02]  /*0630*/  FFMA R27, R26, R15, R25 ;  /* 0x0000000f1a1b7223 */ /* 0x000fe40000000019 */
[----:B------:R-:W-:Y:S04]  /*0640*/  LDS R25, [R3+0x1800] ;  /* 0x0018000003197984 */ /* 0x000fe80000000800 */
[----:B------:R-:W1:Y:S04]  /*0650*/  LDS.128 R12, [R5+0x60] ;  /* 0x00006000050c7984 */ /* 0x000e680000000c00 */
[----:B------:R-:W-:Y:S01]  /*0660*/  LDS R26, [R3+0x1b00] ;  /* 0x001b0000031a7984 */ /* 0x000fe20000000800 */
[----:B0-----:R-:W-:-:S03]  /*0670*/  FFMA R27, R8, R21, R27 ;  /* 0x00000015081b7223 */ /* 0x001fc6000000001b */
[----:B------:R-:W0:Y:S01]  /*0680*/  LDS R21, [R3+0x1a00] ;  /* 0x001a000003157984 */ /* 0x000e220000000800 */
[----:B------:R-:W-:-:S04]  /*0690*/  FFMA R22, R22, R9, R27 ;  /* 0x0000000916167223 */ /* 0x000fc8000000001b */
[----:B--2---:R-:W-:Y:S02]  /*06a0*/  FFMA R23, R23, R10, R22 ;  /* 0x0000000a17177223 */ /* 0x004fe40000000016 */
        /* <DEDUP_REMOVED lines=61> */
[----:B------:R-:W-:-:S03]  /*0a80*/  FFMA R12, R20, R13, R27 ;  /* 0x0000000d140c7223 */ /* 0x000fc6000000001b */
[----:B------:R-:W3:Y:S01]  /*0a90*/  LDS R20, [R3+0x3700] ;  /* 0x0037000003147984 */ /* 0x000ee20000000800 */
[----:B0-----:R-:W-:-:S04]  /*0aa0*/  FFMA R21, R21, R14, R12 ;  /* 0x0000000e15157223 */ /* 0x001fc8000000000c */
[----:B------:R-:W-:Y:S02]  /*0ab0*/  FFMA R27, R26, R15, R21 ;  /* 0x0000000f1a1b7223 */ /* 0x000fe40000000015 */
[----:B------:R-:W-:Y:S04]  /*0ac0*/  LDS R21, [R3+0x3800] ;  /* 0x0038000003157984 */ /* 0x000fe80000000800 */
[----:B------:R-:W0:Y:S01]  /*0ad0*/  LDS.128 R12, [R5+0xe0] ;  /* 0x0000e000050c7984 */ /* 0x000e220000000c00 */
[----:B--2---:R-:W-:-:S04]  /*0ae0*/  FFMA R23, R8, R23, R27 ;  /* 0x0000001708177223 */ /* 0x004fc8000000001b */
[----:B------:R-:W-:Y:S02]  /*0af0*/  FFMA R22, R22, R9, R23 ;  /* 0x0000000916167223 */ /* 0x000fe40000000017 */
[----:B------:R-:W2:Y:S02]  /*0b00*/  LDS R23, [R3+0x3a00] ;  /* 0x003a000003177984 */ /* 0x000ea40000000800 */
[----:B-1----:R-:W-:Y:S02]  /*0b10*/  FFMA R25, R25, R10, R22 ;  /* 0x0000000a19197223 */ /* 0x002fe40000000016 */
[----:B------:R-:W1:Y:S02]  /*0b20*/  LDS R22, [R3+0x3b00] ;  /* 0x003b000003167984 */ /* 0x000e640000000800 */
[----:B---3--:R-:W-:Y:S02]  /*0b30*/  FFMA R27, R20, R11, R25 ;  /* 0x0000000b141b7223 */ /* 0x008fe40000000019 */
[----:B------:R-:W-:Y:S04]  /*0b40*/  LDS R25, [R3+0x3c00] ;  /* 0x003c000003197984 */ /* 0x000fe80000000800 */
[----:B------:R-:W3:Y:S04]  /*0b50*/  LDS.128 R8, [R5+0xf0] ;  /* 0x0000f00005087984 */ /* 0x000ee80000000c00 */
[----:B------:R-:W4:Y:S01]  /*0b60*/  LDS R20, [R3+0x3d00] ;  /* 0x003d000003147984 */ /* 0x000f220000000800 */
[----:B0-----:R-:W-:-:S03]  /*0b70*/  FFMA R27, R12, R21, R27 ;  /* 0x000000150c1b7223 */ /* 0x001fc6000000001b */
[----:B------:R-:W0:Y:S04]  /*0b80*/  LDS R21, [R3+0x3e00] ;  /* 0x003e000003157984 */ /* 0x000e280000000800 */
[----:B------:R-:W5:Y:S01]  /*0b90*/  LDS R12, [R3+0x3f00] ;  /* 0x003f0000030c7984 */ /* 0x000f620000000800 */
[----:B------:R-:W-:-:S04]  /*0ba0*/  FFMA R24, R24, R13, R27 ;  /* 0x0000000d18187223 */ /* 0x000fc8000000001b */
[----:B--2---:R-:W-:Y:S01]  /*0bb0*/  FFMA R23, R23, R14, R24 ;  /* 0x0000000e17177223 */ /* 0x004fe20000000018 */
[----:B------:R-:W-:-:S03]  /*0bc0*/  UIADD3 UR4, UPT, UPT, UR4, 0x1, URZ ;  /* 0x0000000104047890 */ /* 0x000fc6000fffe0ff */
[----:B-1----:R-:W-:Y:S01]  /*0bd0*/  FFMA R15, R22, R15, R23 ;  /* 0x0000000f160f7223 */ /* 0x002fe20000000017 */
[----:B------:R-:W-:-:S03]  /*0be0*/  UISETP.NE.AND UP0, UPT, UR4, URZ, UPT ;  /* 0x000000ff0400728c */ /* 0x000fc6000bf05270 */
[----:B---3--:R-:W-:-:S04]  /*0bf0*/  FFMA R15, R8, R25, R15 ;  /* 0x00000019080f7223 */ /* 0x008fc8000000000f */
[----:B----4-:R-:W-:Y:S01]  /*0c00*/  FFMA R20, R20, R9, R15 ;  /* 0x0000000914147223 */ /* 0x010fe2000000000f */
[----:B------:R-:W-:Y:S02]  /*0c10*/  MOV R8, R2 ;  /* 0x0000000200087202 */ /* 0x000fe40000000f00 */
[----:B------:R-:W-:Y:S02]  /*0c20*/  IADD3 R16, PT, PT, R16, 0x40, RZ ;  /* 0x0000004010107810 */ /* 0x000fe40007ffe0ff */
[----:B------:R-:W-:Y:S02]  /*0c30*/  IADD3 R18, PT, PT, R18, 0x40, RZ ;  /* 0x0000004012127810 */ /* 0x000fe40007ffe0ff */
[----:B------:R-:W-:Y:S02]  /*0c40*/  IADD3 R6, PT, PT, R6, 0x40, RZ ;  /* 0x0000004006067810 */ /* 0x000fe40007ffe0ff */
[----:B------:R-:W-:Y:S01]  /*0c50*/  LEA R7, R8, R7, 0x6 ;  /* 0x0000000708077211 */ /* 0x000fe200078e30ff */
[----:B0-----:R-:W-:-:S04]  /*0c60*/  FFMA R21, R21, R10, R20 ;  /* 0x0000000a15157223 */ /* 0x001fc80000000014 */
[----:B-----5:R-:W-:Y:S01]  /*0c70*/  FFMA R21, R12, R11, R21 ;  /* 0x0000000b0c157223 */ /* 0x020fe20000000015 */
[----:B------:R-:W-:Y:S06]  /*0c80*/  BAR.SYNC.DEFER_BLOCKING 0x0 ;  /* 0x0000000000007b1d */ /* 0x000fec0000010000 */
[----:B------:R-:W-:Y:S05]  /*0c90*/  BRA.U UP0, `(.L_x_1) ;  /* 0xfffffff500687547 */ /* 0x000fea000b83ffff */
.L_x_0:
[----:B------:R-:W0:Y:S01]  /*0ca0*/  LDC.64 R2, c[0x0][0x390] ;  /* 0x0000e400ff027b82 */ /* 0x000e220000000a00 */
[----:B------:R-:W-:-:S04]  /*0cb0*/  IMAD R17, R17, R8, R19 ;  /* 0x0000000811117224 */ /* 0x000fc800078e0213 */
[----:B0-----:R-:W-:-:S05]  /*0cc0*/  IMAD.WIDE R2, R17, 0x4, R2 ;  /* 0x0000000411027825 */ /* 0x001fca00078e0202 */
[----:B------:R-:W-:Y:S01]  /*0cd0*/  STG.E desc[UR8][R2.64], R21 ;  /* 0x0000001502007986 */ /* 0x000fe2000c101908 */
[----:B------:R-:W-:Y:S05]  /*0ce0*/  EXIT ;  /* 0x000000000000794d */ /* 0x000fea0003800000 */
.L_x_2:
[----:B------:R-:W-:-:S00]  /*0cf0*/  BRA `(.L_x_2) ;  /* 0xfffffffc00fc7947 */ /* 0x000fc0000383ffff */
[----:B------:R-:W-:-:S00]  /*0d00*/  NOP ;  /* 0x0000000000007918 */ /* 0x000fc00000000000 */
[----:B------:R-:W-:-:S00]  /*0d10*/  NOP ;  /* 0x0000000000007918 */ /* 0x000fc00000000000 */
[----:B------:R-:W-:-:S00]  /*0d20*/  NOP ;  /* 0x0000000000007918 */ /* 0x000fc00000000000 */
[----:B------:R-:W-:-:S00]  /*0d30*/  NOP ;  /* 0x0000000000007918 */ /* 0x000fc00000000000 */
[----:B------:R-:W-:-:S00]  /*0d40*/  NOP ;  /* 0x0000000000007918 */ /* 0x000fc00000000000 */
[----:B------:R-:W-:-:S00]  /*0d50*/  NOP ;  /* 0x0000000000007918 */ /* 0x000fc00000000000 */
[----:B------:R-:W-:-:S00]  /*0d60*/  NOP ;  /* 0x0000000000007918 */ /* 0x000fc00000000000 */
[----:B------:R-:W-:-:S00]  /*0d70*/  NOP ;  /* 0x0000000000007918 */ /* 0x000fc00000000000 */
.L_x_3:


//--------------------- .nv.shared._Z8Sgemm_v1PfS_S_iii --------------------------
	.section	.nv.shared._Z8Sgemm_v1PfS_S_iii,"aw",@nobits
	.sectionflags	@""
	.align	4
.nv.shared._Z8Sgemm_v1PfS_S_iii:
	.zero		33792


//--------------------- .nv.shared.reserved.0     --------------------------
	.section	.nv.shared.reserved.0,"aw",@nobits
	.weak		__nv_reservedSMEM_offset_0_alias
	.size		__nv_reservedSMEM_offset_0_alias, 0, 64
	.other		__nv_reservedSMEM_offset_0_alias,@"STO_CUDA_RESERVED_SHARED STV_DEFAULT"
__nv_reservedSMEM_offset_0_alias:
	.zero		0
	.zero		64


//--------------------- .nv.constant0._Z8Sgemm_v1PfS_S_iii --------------------------
	.section	.nv.constant0._Z8Sgemm_v1PfS_S_iii,"a",@progbits
	.sectionflags	@""
	.align	4
.nv.constant0._Z8Sgemm_v1PfS_S_iii:
	.zero		932


//--------------------- SYMBOLS --------------------------

	.type		.nv.reservedSmem.offset0,@object
	.size		.nv.reservedSmem.offset0,0x4
	.type		.nv.reservedSmem.cap,@object
	.size		.nv.reservedSmem.cap,0x4
